//
// Generated by NVIDIA NVVM Compiler
//
// Compiler Build ID: CL-36424714
// Cuda compilation tools, release 13.0, V13.0.88
// Based on NVVM 20.0.0
//

.version 9.0
.target sm_100
.address_size 64

	// .globl	_Z12jacobiKernelPKdPdiiiii

.visible .entry _Z12jacobiKernelPKdPdiiiii(
	.param .u64 .ptr .align 1 _Z12jacobiKernelPKdPdiiiii_param_0,
	.param .u64 .ptr .align 1 _Z12jacobiKernelPKdPdiiiii_param_1,
	.param .u32 _Z12jacobiKernelPKdPdiiiii_param_2,
	.param .u32 _Z12jacobiKernelPKdPdiiiii_param_3,
	.param .u32 _Z12jacobiKernelPKdPdiiiii_param_4,
	.param .u32 _Z12jacobiKernelPKdPdiiiii_param_5,
	.param .u32 _Z12jacobiKernelPKdPdiiiii_param_6
)
{
	.reg .pred 	%p<9>;
	.reg .b32 	%r<32>;
	.reg .b64 	%rd<19>;
	.reg .b64 	%fd<10>;

	ld.param.u64 	%rd3, [_Z12jacobiKernelPKdPdiiiii_param_0];
	ld.param.u64 	%rd4, [_Z12jacobiKernelPKdPdiiiii_param_1];
	ld.param.u32 	%r7, [_Z12jacobiKernelPKdPdiiiii_param_2];
	ld.param.u32 	%r8, [_Z12jacobiKernelPKdPdiiiii_param_3];
	ld.param.u32 	%r4, [_Z12jacobiKernelPKdPdiiiii_param_4];
	ld.param.u32 	%r5, [_Z12jacobiKernelPKdPdiiiii_param_5];
	ld.param.u32 	%r6, [_Z12jacobiKernelPKdPdiiiii_param_6];
	cvta.to.global.u64 	%rd1, %rd4;
	cvta.to.global.u64 	%rd2, %rd3;
	mov.u32 	%r10, %ctaid.x;
	mov.u32 	%r11, %ntid.x;
	mov.u32 	%r12, %tid.x;
	mad.lo.s32 	%r13, %r10, %r11, %r12;
	mov.u32 	%r14, %ctaid.y;
	mov.u32 	%r15, %ntid.y;
	mov.u32 	%r16, %tid.y;
	mad.lo.s32 	%r17, %r14, %r15, %r16;
	setp.lt.s32 	%p1, %r13, 1;
	add.s32 	%r18, %r7, -1;
	setp.ge.s32 	%p2, %r13, %r18;
	or.pred  	%p3, %p1, %p2;
	setp.eq.s32 	%p4, %r17, 0;
	or.pred  	%p5, %p4, %p3;
	add.s32 	%r19, %r8, -1;
	setp.ge.s32 	%p6, %r17, %r19;
	or.pred  	%p7, %p5, %p6;
	@%p7 bra 	$L__BB0_4;
	sub.s32 	%r20, %r13, %r4;
	sub.s32 	%r21, %r17, %r5;
	mul.lo.s32 	%r22, %r20, %r20;
	mad.lo.s32 	%r23, %r21, %r21, %r22;
	mul.lo.s32 	%r24, %r6, %r6;
	setp.gt.u32 	%p8, %r23, %r24;
	@%p8 bra 	$L__BB0_3;
	mad.lo.s32 	%r25, %r7, %r17, %r13;
	mul.wide.s32 	%rd5, %r25, 8;
	add.s64 	%rd6, %rd2, %rd5;
	ld.global.f64 	%fd1, [%rd6];
	add.s64 	%rd7, %rd1, %rd5;
	st.global.f64 	[%rd7], %fd1;
	bra.uni 	$L__BB0_4;
$L__BB0_3:
	mul.lo.s32 	%r26, %r7, %r17;
	cvt.s64.s32 	%rd8, %r26;
	cvt.u64.u32 	%rd9, %r13;
	add.s64 	%rd10, %rd9, %rd8;
	shl.b64 	%rd11, %rd10, 3;
	add.s64 	%rd12, %rd2, %rd11;
	ld.global.f64 	%fd2, [%rd12+-8];
	ld.global.f64 	%fd3, [%rd12+8];
	add.f64 	%fd4, %fd2, %fd3;
	sub.s32 	%r27, %r26, %r7;
	add.s32 	%r28, %r27, %r13;
	mul.wide.s32 	%rd13, %r28, 8;
	add.s64 	%rd14, %rd2, %rd13;
	ld.global.f64 	%fd5, [%rd14];
	add.f64 	%fd6, %fd4, %fd5;
	shl.b32 	%r29, %r7, 1;
	add.s32 	%r30, %r28, %r29;
	mul.wide.s32 	%rd15, %r30, 8;
	add.s64 	%rd16, %rd2, %rd15;
	ld.global.f64 	%fd7, [%rd16];
	add.f64 	%fd8, %fd6, %fd7;
	mul.f64 	%fd9, %fd8, 0d3FD0000000000000;
	add.s32 	%r31, %r26, %r13;
	mul.wide.s32 	%rd17, %r31, 8;
	add.s64 	%rd18, %rd1, %rd17;
	st.global.f64 	[%rd18], %fd9;
$L__BB0_4:
	ret;

}


// ===== COMPILED SASS (sm_100) =====

	.target	sm_100

	.elftype	@"ET_EXEC"


//--------------------- .note.nv.tkinfo           --------------------------
	.section	.note.nv.tkinfo,"",@"SHT_NOTE"
	.sectionflags	@"SHF_NOTE_NV_TKINFO"
	.tkinfo
        /*0018*/ 	.word	0x00000002
        /*0030*/ 	.string	""
        /*0030*/ 	.string	"ptxas"
        /*0030*/ 	.string	"Cuda compilation tools, release 13.0, V13.0.88"
        /*0030*/ 	.string	"Build cuda_13.0.r13.0/compiler.36424714_0"
        /*0030*/ 	.string	"-arch sm_100 -m 64 "



//--------------------- .note.nv.cuinfo           --------------------------
	.section	.note.nv.cuinfo,"",@"SHT_NOTE"
	.sectionflags	@"SHF_NOTE_NV_CUINFO"
        /*0018*/ 	.short	0x0002
        /*001a*/ 	.short	0x0064
        /*001c*/ 	.short	0x0082
	.zero		2


//--------------------- .nv.info                  --------------------------
	.section	.nv.info,"",@"SHT_CUDA_INFO"
	.align	4


	//----- nvinfo : EIATTR_REGCOUNT
	.align		4
        /*0000*/ 	.byte	0x04, 0x2f
        /*0002*/ 	.short	(.L_1 - .L_0)
	.align		4
.L_0:
        /*0004*/ 	.word	index@(_Z12jacobiKernelPKdPdiiiii)
        /*0008*/ 	.word	0x00000012


	//----- nvinfo : EIATTR_FRAME_SIZE
	.align		4
.L_1:
        /*000c*/ 	.byte	0x04, 0x11
        /*000e*/ 	.short	(.L_3 - .L_2)
	.align		4
.L_2:
        /*0010*/ 	.word	index@(_Z12jacobiKernelPKdPdiiiii)
        /*0014*/ 	.word	0x00000000


	//----- nvinfo : EIATTR_MIN_STACK_SIZE
	.align		4
.L_3:
        /*0018*/ 	.byte	0x04, 0x12
        /*001a*/ 	.short	(.L_5 - .L_4)
	.align		4
.L_4:
        /*001c*/ 	.word	index@(_Z12jacobiKernelPKdPdiiiii)
        /*0020*/ 	.word	0x00000000
.L_5:


//--------------------- .nv.compat                --------------------------
	.section	.nv.compat,"",@"SHT_CUDA_COMPAT_INFO"
	.align	4
        /*0000*/ 	.byte	0x02, 0x09, 0x00, 0x00, 0x02, 0x02, 0x01, 0x00, 0x02, 0x05, 0x05, 0x00, 0x03, 0x07, 0x01, 0x01
        /*0010*/ 	.byte	0x02, 0x03, 0x00, 0x00, 0x02, 0x06, 0x01, 0x00, 0x04, 0x0b, 0x08, 0x00, 0x01, 0x00, 0x00, 0x00
        /*0020*/ 	.byte	0x00, 0x00, 0x00, 0x00


//--------------------- .nv.info._Z12jacobiKernelPKdPdiiiii --------------------------
	.section	.nv.info._Z12jacobiKernelPKdPdiiiii,"",@"SHT_CUDA_INFO"
	.sectionflags	@""
	.align	4


	//----- nvinfo : EIATTR_CUDA_API_VERSION
	.align		4
        /*0000*/ 	.byte	0x04, 0x37
        /*0002*/ 	.short	(.L_7 - .L_6)
.L_6:
        /*0004*/ 	.word	0x00000082


	//----- nvinfo : EIATTR_KPARAM_INFO
	.align		4
.L_7:
        /*0008*/ 	.byte	0x04, 0x17
        /*000a*/ 	.short	(.L_9 - .L_8)
.L_8:
        /*000c*/ 	.word	0x00000000
        /*0010*/ 	.short	0x0006
        /*0012*/ 	.short	0x0020
        /*0014*/ 	.byte	0x00, 0xf0, 0x11, 0x00


	//----- nvinfo : EIATTR_KPARAM_INFO
	.align		4
.L_9:
        /*0018*/ 	.byte	0x04, 0x17
        /*001a*/ 	.short	(.L_11 - .L_10)
.L_10:
        /*001c*/ 	.word	0x00000000
        /*0020*/ 	.short	0x0005
        /*0022*/ 	.short	0x001c
        /*0024*/ 	.byte	0x00, 0xf0, 0x11, 0x00


	//----- nvinfo : EIATTR_KPARAM_INFO
	.align		4
.L_11:
        /*0028*/ 	.byte	0x04, 0x17
        /*002a*/ 	.short	(.L_13 - .L_12)
.L_12:
        /*002c*/ 	.word	0x00000000
        /*0030*/ 	.short	0x0004
        /*0032*/ 	.short	0x0018
        /*0034*/ 	.byte	0x00, 0xf0, 0x11, 0x00


	//----- nvinfo : EIATTR_KPARAM_INFO
	.align		4
.L_13:
        /*0038*/ 	.byte	0x04, 0x17
        /*003a*/ 	.short	(.L_15 - .L_14)
.L_14:
        /*003c*/ 	.word	0x00000000
        /*0040*/ 	.short	0x0003
        /*0042*/ 	.short	0x0014
        /*0044*/ 	.byte	0x00, 0xf0, 0x11, 0x00


	//----- nvinfo : EIATTR_KPARAM_INFO
	.align		4
.L_15:
        /*0048*/ 	.byte	0x04, 0x17
        /*004a*/ 	.short	(.L_17 - .L_16)
.L_16:
        /*004c*/ 	.word	0x00000000
        /*0050*/ 	.short	0x0002
        /*0052*/ 	.short	0x0010
        /*0054*/ 	.byte	0x00, 0xf0, 0x11, 0x00


	//----- nvinfo : EIATTR_KPARAM_INFO
	.align		4
.L_17:
        /*0058*/ 	.byte	0x04, 0x17
        /*005a*/ 	.short	(.L_19 - .L_18)
.L_18:
        /*005c*/ 	.word	0x00000000
        /*0060*/ 	.short	0x0001
        /*0062*/ 	.short	0x0008
        /*0064*/ 	.byte	0x00, 0xf5, 0x21, 0x00


	//----- nvinfo : EIATTR_KPARAM_INFO
	.align		4
.L_19:
        /*0068*/ 	.byte	0x04, 0x17
        /*006a*/ 	.short	(.L_21 - .L_20)
.L_20:
        /*006c*/ 	.word	0x00000000
        /*0070*/ 	.short	0x0000
        /*0072*/ 	.short	0x0000
        /*0074*/ 	.byte	0x00, 0xf5, 0x21, 0x00


	//----- nvinfo : EIATTR_SPARSE_MMA_MASK
	.align		4
.L_21:
        /*0078*/ 	.byte	0x03, 0x50
        /*007a*/ 	.short	0x0000


	//----- nvinfo : EIATTR_MAXREG_COUNT
	.align		4
        /*007c*/ 	.byte	0x03, 0x1b
        /*007e*/ 	.short	0x00ff


	//----- nvinfo : EIATTR_MERCURY_ISA_VERSION
	.align		4
        /*0080*/ 	.byte	0x03, 0x5f
        /*0082*/ 	.short	0x0101


	//----- nvinfo : EIATTR_VRC_CTA_INIT_COUNT
	.align		4
        /*0084*/ 	.byte	0x02, 0x4a
	.zero		1
	.zero		1


	//----- nvinfo : EIATTR_EXIT_INSTR_OFFSETS
	.align		4
        /*0088*/ 	.byte	0x04, 0x1c
        /*008a*/ 	.short	(.L_23 - .L_22)


	//   ....[0]....
.L_22:
        /*008c*/ 	.word	0x00000100


	//   ....[1]....
        /*0090*/ 	.word	0x00000220


	//   ....[2]....
        /*0094*/ 	.word	0x000003a0


	//----- nvinfo : EIATTR_CRS_STACK_SIZE
	.align		4
.L_23:
        /*0098*/ 	.byte	0x04, 0x1e
        /*009a*/ 	.short	(.L_25 - .L_24)
.L_24:
        /*009c*/ 	.word	0x00000000


	//----- nvinfo : EIATTR_CBANK_PARAM_SIZE
	.align		4
.L_25:
        /*00a0*/ 	.byte	0x03, 0x19
        /*00a2*/ 	.short	0x0024


	//----- nvinfo : EIATTR_PARAM_CBANK
	.align		4
        /*00a4*/ 	.byte	0x04, 0x0a
        /*00a6*/ 	.short	(.L_27 - .L_26)
	.align		4
.L_26:
        /*00a8*/ 	.word	index@(.nv.constant0._Z12jacobiKernelPKdPdiiiii)
        /*00ac*/ 	.short	0x0380
        /*00ae*/ 	.short	0x0024


	//----- nvinfo : EIATTR_SW_WAR
	.align		4
.L_27:
        /*00b0*/ 	.byte	0x04, 0x36
        /*00b2*/ 	.short	(.L_29 - .L_28)
.L_28:
        /*00b4*/ 	.word	0x00000008
.L_29:


//--------------------- .nv.callgraph             --------------------------
	.section	.nv.callgraph,"",@"SHT_CUDA_CALLGRAPH"
	.align	4
	.sectionentsize	8
	.align		4
        /*0000*/ 	.word	0x00000000
	.align		4
        /*0004*/ 	.word	0xffffffff
	.align		4
        /*0008*/ 	.word	0x00000000
	.align		4
        /*000c*/ 	.word	0xfffffffe
	.align		4
        /*0010*/ 	.word	0x00000000
	.align		4
        /*0014*/ 	.word	0xfffffffd
	.align		4
        /*0018*/ 	.word	0x00000000
	.align		4
        /*001c*/ 	.word	0xfffffffc


//--------------------- .text._Z12jacobiKernelPKdPdiiiii --------------------------
	.section	.text._Z12jacobiKernelPKdPdiiiii,"ax",@progbits
	.align	128
        .global         _Z12jacobiKernelPKdPdiiiii
        .type           _Z12jacobiKernelPKdPdiiiii,@function
        .size           _Z12jacobiKernelPKdPdiiiii,(.L_x_2 - _Z12jacobiKernelPKdPdiiiii)
        .other          _Z12jacobiKernelPKdPdiiiii,@"STO_CUDA_ENTRY STV_DEFAULT"
_Z12jacobiKernelPKdPdiiiii:
.text._Z12jacobiKernelPKdPdiiiii:
[----:B------:R-:W-:Y:S01]  /*0000*/  LDC R1, c[0x0][0x37c] ;  /* 0x0000df00ff017b82 */ /* 0x000fe20000000800 */
[----:B------:R-:W0:Y:S07]  /*0010*/  S2R R0, SR_TID.X ;  /* 0x0000000000007919 */ /* 0x000e2e0000002100 */
[----:B------:R-:W0:Y:S01]  /*0020*/  S2UR UR4, SR_CTAID.X ;  /* 0x00000000000479c3 */ /* 0x000e220000002500 */
[----:B------:R-:W1:Y:S07]  /*0030*/  S2R R2, SR_TID.Y ;  /* 0x0000000000027919 */ /* 0x000e6e0000002200 */
[----:B------:R-:W0:Y:S08]  /*0040*/  LDC R3, c[0x0][0x360] ;  /* 0x0000d800ff037b82 */ /* 0x000e300000000800 */
[----:B------:R-:W2:Y:S08]  /*0050*/  LDC.64 R4, c[0x0][0x390] ;  /* 0x0000e400ff047b82 */ /* 0x000eb00000000a00 */
[----:B------:R-:W1:Y:S08]  /*0060*/  S2UR UR5, SR_CTAID.Y ;  /* 0x00000000000579c3 */ /* 0x000e700000002600 */
[----:B------:R-:W1:Y:S01]  /*0070*/  LDC R9, c[0x0][0x364] ;  /* 0x0000d900ff097b82 */ /* 0x000e620000000800 */
[----:B0-----:R-:W-:Y:S01]  /*0080*/  IMAD R3, R3, UR4, R0 ;  /* 0x0000000403037c24 */ /* 0x001fe2000f8e0200 */
[----:B--2---:R-:W-:-:S04]  /*0090*/  IADD3 R0, PT, PT, R4, -0x1, RZ ;  /* 0xffffffff04007810 */ /* 0x004fc80007ffe0ff */
[----:B------:R-:W-:Y:S02]  /*00a0*/  ISETP.GE.AND P0, PT, R3, R0, PT ;  /* 0x000000000300720c */ /* 0x000fe40003f06270 */
[----:B------:R-:W-:Y:S02]  /*00b0*/  IADD3 R0, PT, PT, R5, -0x1, RZ ;  /* 0xffffffff05007810 */ /* 0x000fe40007ffe0ff */
[----:B------:R-:W-:Y:S01]  /*00c0*/  ISETP.LT.OR P0, PT, R3, 0x1, P0 ;  /* 0x000000010300780c */ /* 0x000fe20000701670 */
[----:B-1----:R-:W-:-:S05]  /*00d0*/  IMAD R9, R9, UR5, R2 ;  /* 0x0000000509097c24 */ /* 0x002fca000f8e0202 */
[----:B------:R-:W-:-:S04]  /*00e0*/  ISETP.EQ.OR P0, PT, R9, RZ, P0 ;  /* 0x000000ff0900720c */ /* 0x000fc80000702670 */
[----:B------:R-:W-:-:S13]  /*00f0*/  ISETP.GE.OR P0, PT, R9, R0, P0 ;  /* 0x000000000900720c */ /* 0x000fda0000706670 */
[----:B------:R-:W-:Y:S05]  /*0100*/  @P0 EXIT ;  /* 0x000000000000094d */ /* 0x000fea0003800000 */
[----:B------:R-:W0:Y:S01]  /*0110*/  LDCU.64 UR6, c[0x0][0x398] ;  /* 0x00007300ff0677ac */ /* 0x000e220008000a00 */
[----:B------:R-:W1:Y:S01]  /*0120*/  LDCU UR4, c[0x0][0x3a0] ;  /* 0x00007400ff0477ac */ /* 0x000e620008000800 */
[----:B0-----:R-:W-:Y:S01]  /*0130*/  IADD3 R0, PT, PT, R3, -UR6, RZ ;  /* 0x8000000603007c10 */ /* 0x001fe2000fffe0ff */
[----:B------:R-:W-:Y:S01]  /*0140*/  VIADD R2, R9, -UR7 ;  /* 0x8000000709027c36 */ /* 0x000fe20008000000 */
[----:B-1----:R-:W-:-:S03]  /*0150*/  UIMAD UR4, UR4, UR4, URZ ;  /* 0x00000004040472a4 */ /* 0x002fc6000f8e02ff */
[----:B------:R-:W-:-:S04]  /*0160*/  IMAD R5, R0, R0, RZ ;  /* 0x0000000000057224 */ /* 0x000fc800078e02ff */
[----:B------:R-:W-:-:S05]  /*0170*/  IMAD R5, R2, R2, R5 ;  /* 0x0000000202057224 */ /* 0x000fca00078e0205 */
[----:B------:R-:W-:Y:S01]  /*0180*/  ISETP.GT.U32.AND P0, PT, R5, UR4, PT ;  /* 0x0000000405007c0c */ /* 0x000fe2000bf04070 */
[----:B------:R-:W0:-:S12]  /*0190*/  LDCU.64 UR4, c[0x0][0x358] ;  /* 0x00006b00ff0477ac */ /* 0x000e180008000a00 */
[----:B------:R-:W-:Y:S05]  /*01a0*/  @P0 BRA `(.L_x_0) ;  /* 0x0000000000200947 */ /* 0x000fea0003800000 */
[----:B------:R-:W1:Y:S01]  /*01b0*/  LDC.64 R6, c[0x0][0x380] ;  /* 0x0000e000ff067b82 */ /* 0x000e620000000a00 */
[----:B------:R-:W-:-:S07]  /*01c0*/  IMAD R9, R9, R4, R3 ;  /* 0x0000000409097224 */ /* 0x000fce00078e0203 */
[----:B------:R-:W2:Y:S01]  /*01d0*/  LDC.64 R4, c[0x0][0x388] ;  /* 0x0000e200ff047b82 */ /* 0x000ea20000000a00 */
[----:B-1----:R-:W-:-:S06]  /*01e0*/  IMAD.WIDE R2, R9, 0x8, R6 ;  /* 0x0000000809027825 */ /* 0x002fcc00078e0206 */
[----:B0-----:R-:W3:Y:S01]  /*01f0*/  LDG.E.64 R2, desc[UR4][R2.64] ;  /* 0x0000000402027981 */ /* 0x001ee2000c1e1b00 */
[----:B--2---:R-:W-:-:S05]  /*0200*/  IMAD.WIDE R4, R9, 0x8, R4 ;  /* 0x0000000809047825 */ /* 0x004fca00078e0204 */
[----:B---3--:R-:W-:Y:S01]  /*0210*/  STG.E.64 desc[UR4][R4.64], R2 ;  /* 0x0000000204007986 */ /* 0x008fe2000c101b04 */
[----:B------:R-:W-:Y:S05]  /*0220*/  EXIT ;  /* 0x000000000000794d */ /* 0x000fea0003800000 */
.L_x_0:
[----:B------:R-:W1:Y:S01]  /*0230*/  LDCU.64 UR6, c[0x0][0x380] ;  /* 0x00007000ff0677ac */ /* 0x000e620008000a00 */
[----:B------:R-:W2:Y:S01]  /*0240*/  LDC.64 R14, c[0x0][0x380] ;  /* 0x0000e000ff0e7b82 */ /* 0x000ea20000000a00 */
[----:B------:R-:W-:-:S05]  /*0250*/  IMAD R0, R9, R4, RZ ;  /* 0x0000000409007224 */ /* 0x000fca00078e02ff */
[----:B------:R-:W-:-:S04]  /*0260*/  IADD3 R2, P0, PT, R3, R0, RZ ;  /* 0x0000000003027210 */ /* 0x000fc80007f1e0ff */
[----:B------:R-:W-:Y:S02]  /*0270*/  LEA.HI.X.SX32 R5, R0, RZ, 0x1, P0 ;  /* 0x000000ff00057211 */ /* 0x000fe400000f0eff */
[----:B-1----:R-:W-:-:S04]  /*0280*/  LEA R6, P0, R2, UR6, 0x3 ;  /* 0x0000000602067c11 */ /* 0x002fc8000f8018ff */
[----:B------:R-:W-:Y:S02]  /*0290*/  LEA.HI.X R7, R2, UR7, R5, 0x3, P0 ;  /* 0x0000000702077c11 */ /* 0x000fe400080f1c05 */
[----:B------:R-:W-:-:S03]  /*02a0*/  IADD3 R5, PT, PT, R3, -R4, R0 ;  /* 0x8000000403057210 */ /* 0x000fc60007ffe000 */
[----:B0-----:R-:W3:Y:S02]  /*02b0*/  LDG.E.64 R8, desc[UR4][R6.64+-0x8] ;  /* 0xfffff80406087981 */ /* 0x001ee4000c1e1b00 */
[----:B--2---:R-:W-:Y:S02]  /*02c0*/  IMAD.WIDE R12, R5, 0x8, R14 ;  /* 0x00000008050c7825 */ /* 0x004fe400078e020e */
[----:B------:R-:W3:Y:S01]  /*02d0*/  LDG.E.64 R10, desc[UR4][R6.64+0x8] ;  /* 0x00000804060a7981 */ /* 0x000ee2000c1e1b00 */
[----:B------:R-:W-:-:S03]  /*02e0*/  LEA R5, R4, R5, 0x1 ;  /* 0x0000000504057211 */ /* 0x000fc600078e08ff */
[----:B------:R-:W2:Y:S02]  /*02f0*/  LDG.E.64 R12, desc[UR4][R12.64] ;  /* 0x000000040c0c7981 */ /* 0x000ea4000c1e1b00 */
[----:B------:R-:W-:-:S06]  /*0300*/  IMAD.WIDE R4, R5, 0x8, R14 ;  /* 0x0000000805047825 */ /* 0x000fcc00078e020e */
[----:B------:R-:W4:Y:S01]  /*0310*/  LDG.E.64 R4, desc[UR4][R4.64] ;  /* 0x0000000404047981 */ /* 0x000f22000c1e1b00 */
[----:B------:R-:W-:Y:S01]  /*0320*/  IMAD.IADD R3, R3, 0x1, R0 ;  /* 0x0000000103037824 */ /* 0x000fe200078e0200 */
[----:B---3--:R-:W-:Y:S01]  /*0330*/  DADD R8, R8, R10 ;  /* 0x0000000008087229 */ /* 0x008fe2000000000a */
[----:B------:R-:W0:Y:S07]  /*0340*/  LDC.64 R10, c[0x0][0x388] ;  /* 0x0000e200ff0a7b82 */ /* 0x000e2e0000000a00 */
[----:B--2---:R-:W-:-:S08]  /*0350*/  DADD R8, R8, R12 ;  /* 0x0000000008087229 */ /* 0x004fd0000000000c */
[----:B----4-:R-:W-:-:S08]  /*0360*/  DADD R8, R8, R4 ;  /* 0x0000000008087229 */ /* 0x010fd00000000004 */
[----:B------:R-:W-:Y:S01]  /*0370*/  DMUL R8, R8, 0.25 ;  /* 0x3fd0000008087828 */ /* 0x000fe20000000000 */
[----:B0-----:R-:W-:-:S06]  /*0380*/  IMAD.WIDE R2, R3, 0x8, R10 ;  /* 0x0000000803027825 */ /* 0x001fcc00078e020a */
[----:B------:R-:W-:Y:S01]  /*0390*/  STG.E.64 desc[UR4][R2.64], R8 ;  /* 0x0000000802007986 */ /* 0x000fe2000c101b04 */
[----:B------:R-:W-:Y:S05]  /*03a0*/  EXIT ;  /* 0x000000000000794d */ /* 0x000fea0003800000 */
.L_x_1:
[----:B------:R-:W-:-:S00]  /*03b0*/  BRA `(.L_x_1) ;  /* 0xfffffffc00fc7947 */ /* 0x000fc0000383ffff */
[----:B------:R-:W-:-:S00]  /*03c0*/  NOP ;  /* 0x0000000000007918 */ /* 0x000fc00000000000 */
        /* <DEDUP_REMOVED lines=11> */
.L_x_2:


//--------------------- .nv.shared.reserved.0     --------------------------
	.section	.nv.shared.reserved.0,"aw",@nobits
	.weak		__nv_reservedSMEM_offset_0_alias
	.size		__nv_reservedSMEM_offset_0_alias, 0, 64
	.other		__nv_reservedSMEM_offset_0_alias,@"STO_CUDA_RESERVED_SHARED STV_DEFAULT"
__nv_reservedSMEM_offset_0_alias:
	.zero		0
	.zero		64


//--------------------- .nv.constant0._Z12jacobiKernelPKdPdiiiii --------------------------
	.section	.nv.constant0._Z12jacobiKernelPKdPdiiiii,"a",@progbits
	.sectionflags	@""
	.align	4
.nv.constant0._Z12jacobiKernelPKdPdiiiii:
	.zero		932


//--------------------- SYMBOLS --------------------------

	.type		.nv.reservedSmem.offset0,@object
	.size		.nv.reservedSmem.offset0,0x4
